//
// Generated by NVIDIA NVVM Compiler
//
// Compiler Build ID: CL-36424714
// Cuda compilation tools, release 13.0, V13.0.88
// Based on NVVM 20.0.0
//

.version 9.0
.target sm_100
.address_size 64

	// .globl	_Z6warmupv
.global .align 4 .b8 __cudart_i2opi_f[24] = {65, 144, 67, 60, 153, 149, 98, 219, 192, 221, 52, 245, 209, 87, 39, 252, 41, 21, 68, 78, 110, 131, 249, 162};

.visible .entry _Z6warmupv()
{
	.local .align 4 .b8 	__local_depot0[28];
	.reg .b64 	%SP;
	.reg .b64 	%SPL;
	.reg .pred 	%p<10>;
	.reg .b32 	%r<45>;
	.reg .b32 	%f<31>;
	.reg .b64 	%rd<21>;
	.reg .b64 	%fd<3>;

	mov.u64 	%SPL, __local_depot0;
	add.u64 	%rd1, %SPL, 0;
	mov.b32 	%r40, 0;
	mov.f32 	%f29, 0f00000000;
	mov.u64 	%rd10, __cudart_i2opi_f;
$L__BB0_1:
	add.f32 	%f2, %f29, %f29;
	mul.f32 	%f10, %f2, 0f3F22F983;
	cvt.rni.s32.f32 	%r44, %f10;
	cvt.rn.f32.s32 	%f11, %r44;
	fma.rn.f32 	%f12, %f11, 0fBFC90FDA, %f2;
	fma.rn.f32 	%f13, %f11, 0fB3A22168, %f12;
	fma.rn.f32 	%f30, %f11, 0fA7C234C5, %f13;
	abs.f32 	%f4, %f2;
	setp.ltu.f32 	%p1, %f4, 0f47CE4780;
	@%p1 bra 	$L__BB0_9;
	setp.neu.f32 	%p2, %f4, 0f7F800000;
	@%p2 bra 	$L__BB0_4;
	mov.f32 	%f16, 0f00000000;
	mul.rn.f32 	%f30, %f2, %f16;
	mov.b32 	%r44, 0;
	bra.uni 	$L__BB0_9;
$L__BB0_4:
	mov.b32 	%r3, %f2;
	shl.b32 	%r19, %r3, 8;
	or.b32  	%r4, %r19, -2147483648;
	mov.b64 	%rd20, 0;
	mov.b32 	%r41, 0;
	mov.u64 	%rd18, %rd10;
	mov.u64 	%rd19, %rd1;
$L__BB0_5:
	.pragma "nounroll";
	ld.global.nc.u32 	%r20, [%rd18];
	mad.wide.u32 	%rd12, %r20, %r4, %rd20;
	shr.u64 	%rd20, %rd12, 32;
	st.local.u32 	[%rd19], %rd12;
	add.s32 	%r41, %r41, 1;
	add.s64 	%rd19, %rd19, 4;
	add.s64 	%rd18, %rd18, 4;
	setp.ne.s32 	%p3, %r41, 6;
	@%p3 bra 	$L__BB0_5;
	shr.u32 	%r21, %r3, 23;
	st.local.u32 	[%rd1+24], %rd20;
	and.b32  	%r7, %r21, 31;
	and.b32  	%r22, %r21, 224;
	add.s32 	%r23, %r22, -128;
	shr.u32 	%r24, %r23, 5;
	mul.wide.u32 	%rd13, %r24, 4;
	sub.s64 	%rd8, %rd1, %rd13;
	ld.local.u32 	%r42, [%rd8+24];
	ld.local.u32 	%r43, [%rd8+20];
	setp.eq.s32 	%p4, %r7, 0;
	@%p4 bra 	$L__BB0_8;
	shf.l.wrap.b32 	%r42, %r43, %r42, %r7;
	ld.local.u32 	%r25, [%rd8+16];
	shf.l.wrap.b32 	%r43, %r25, %r43, %r7;
$L__BB0_8:
	shr.u32 	%r26, %r42, 30;
	shf.l.wrap.b32 	%r27, %r43, %r42, 2;
	shl.b32 	%r28, %r43, 2;
	shr.u32 	%r29, %r27, 31;
	add.s32 	%r30, %r29, %r26;
	neg.s32 	%r31, %r30;
	setp.lt.s32 	%p5, %r3, 0;
	selp.b32 	%r44, %r31, %r30, %p5;
	xor.b32  	%r32, %r27, %r3;
	shr.s32 	%r33, %r27, 31;
	xor.b32  	%r34, %r33, %r27;
	xor.b32  	%r35, %r33, %r28;
	cvt.u64.u32 	%rd14, %r34;
	shl.b64 	%rd15, %rd14, 32;
	cvt.u64.u32 	%rd16, %r35;
	or.b64  	%rd17, %rd15, %rd16;
	cvt.rn.f64.s64 	%fd1, %rd17;
	mul.f64 	%fd2, %fd1, 0d3BF921FB54442D19;
	cvt.rn.f32.f64 	%f14, %fd2;
	neg.f32 	%f15, %f14;
	setp.lt.s32 	%p6, %r32, 0;
	selp.f32 	%f30, %f15, %f14, %p6;
$L__BB0_9:
	add.s32 	%r37, %r44, 1;
	mul.rn.f32 	%f17, %f30, %f30;
	and.b32  	%r38, %r44, 1;
	setp.eq.b32 	%p7, %r38, 1;
	selp.f32 	%f18, %f30, 0f3F800000, %p7;
	fma.rn.f32 	%f19, %f17, %f18, 0f00000000;
	fma.rn.f32 	%f20, %f17, 0f37CBAC00, 0fBAB607ED;
	selp.f32 	%f21, 0fB94D4153, %f20, %p7;
	selp.f32 	%f22, 0f3C0885E4, 0f3D2AAABB, %p7;
	fma.rn.f32 	%f23, %f21, %f17, %f22;
	selp.f32 	%f24, 0fBE2AAAA8, 0fBEFFFFFF, %p7;
	fma.rn.f32 	%f25, %f23, %f17, %f24;
	fma.rn.f32 	%f26, %f25, %f19, %f18;
	and.b32  	%r39, %r37, 2;
	setp.eq.s32 	%p8, %r39, 0;
	mov.f32 	%f27, 0f00000000;
	sub.f32 	%f28, %f27, %f26;
	selp.f32 	%f29, %f26, %f28, %p8;
	add.s32 	%r40, %r40, 1;
	setp.ne.s32 	%p9, %r40, 1048576;
	@%p9 bra 	$L__BB0_1;
	ret;

}
	// .globl	_Z3fooPKciPmPi
.visible .entry _Z3fooPKciPmPi(
	.param .u64 .ptr .align 1 _Z3fooPKciPmPi_param_0,
	.param .u32 _Z3fooPKciPmPi_param_1,
	.param .u64 .ptr .align 1 _Z3fooPKciPmPi_param_2,
	.param .u64 .ptr .align 1 _Z3fooPKciPmPi_param_3
)
{
	.reg .pred 	%p<12>;
	.reg .b16 	%rs<8>;
	.reg .b32 	%r<15>;
	.reg .b64 	%rd<23>;

	ld.param.u64 	%rd6, [_Z3fooPKciPmPi_param_0];
	ld.param.u32 	%r3, [_Z3fooPKciPmPi_param_1];
	ld.param.u64 	%rd7, [_Z3fooPKciPmPi_param_2];
	ld.param.u64 	%rd8, [_Z3fooPKciPmPi_param_3];
	cvta.to.global.u64 	%rd1, %rd7;
	cvta.to.global.u64 	%rd2, %rd8;
	cvta.to.global.u64 	%rd3, %rd6;
	mov.u32 	%r4, %ctaid.x;
	mov.u32 	%r5, %ntid.x;
	mov.u32 	%r6, %tid.x;
	mad.lo.s32 	%r7, %r4, %r5, %r6;
	shl.b32 	%r1, %r7, 1;
	setp.ne.s32 	%p1, %r1, 0;
	@%p1 bra 	$L__BB1_4;
	ld.global.u8 	%rs6, [%rd3];
	setp.ne.s16 	%p10, %rs6, 13;
	@%p10 bra 	$L__BB1_15;
	ld.global.u8 	%rs7, [%rd3+1];
	setp.ne.s16 	%p11, %rs7, 10;
	@%p11 bra 	$L__BB1_15;
	atom.global.add.u32 	%r14, [%rd2], 1;
	mul.wide.s32 	%rd20, %r14, 8;
	add.s64 	%rd21, %rd1, %rd20;
	mov.b64 	%rd22, 2;
	st.global.u64 	[%rd21], %rd22;
	bra.uni 	$L__BB1_15;
$L__BB1_4:
	add.s32 	%r2, %r3, -1;
	setp.ne.s32 	%p2, %r1, %r2;
	@%p2 bra 	$L__BB1_8;
	cvt.s64.s32 	%rd16, %r1;
	add.s64 	%rd4, %rd3, %rd16;
	ld.global.u8 	%rs4, [%rd4+-1];
	setp.ne.s16 	%p8, %rs4, 13;
	@%p8 bra 	$L__BB1_15;
	ld.global.u8 	%rs5, [%rd4];
	setp.ne.s16 	%p9, %rs5, 10;
	@%p9 bra 	$L__BB1_15;
	add.s32 	%r12, %r1, 1;
	cvt.s64.s32 	%rd17, %r12;
	atom.global.add.u32 	%r13, [%rd2], 1;
	mul.wide.s32 	%rd18, %r13, 8;
	add.s64 	%rd19, %rd1, %rd18;
	st.global.u64 	[%rd19], %rd17;
	bra.uni 	$L__BB1_15;
$L__BB1_8:
	setp.ge.s32 	%p3, %r1, %r2;
	@%p3 bra 	$L__BB1_15;
	cvt.s64.s32 	%rd9, %r1;
	add.s64 	%rd5, %rd3, %rd9;
	ld.global.u8 	%rs1, [%rd5];
	setp.eq.s16 	%p4, %rs1, 10;
	@%p4 bra 	$L__BB1_13;
	setp.ne.s16 	%p5, %rs1, 13;
	@%p5 bra 	$L__BB1_15;
	ld.global.u8 	%rs3, [%rd5+1];
	setp.ne.s16 	%p7, %rs3, 10;
	@%p7 bra 	$L__BB1_15;
	add.s32 	%r10, %r1, 2;
	cvt.s64.s32 	%rd13, %r10;
	atom.global.add.u32 	%r11, [%rd2], 1;
	mul.wide.s32 	%rd14, %r11, 8;
	add.s64 	%rd15, %rd1, %rd14;
	st.global.u64 	[%rd15], %rd13;
	bra.uni 	$L__BB1_15;
$L__BB1_13:
	ld.global.u8 	%rs2, [%rd5+-1];
	setp.ne.s16 	%p6, %rs2, 13;
	@%p6 bra 	$L__BB1_15;
	add.s32 	%r8, %r1, 1;
	cvt.s64.s32 	%rd10, %r8;
	atom.global.add.u32 	%r9, [%rd2], 1;
	mul.wide.s32 	%rd11, %r9, 8;
	add.s64 	%rd12, %rd1, %rd11;
	st.global.u64 	[%rd12], %rd10;
$L__BB1_15:
	ret;

}


// ===== COMPILED SASS (sm_100) =====

	.target	sm_100

	.elftype	@"ET_EXEC"


//--------------------- .note.nv.tkinfo           --------------------------
	.section	.note.nv.tkinfo,"",@"SHT_NOTE"
	.sectionflags	@"SHF_NOTE_NV_TKINFO"
	.tkinfo
        /*0018*/ 	.word	0x00000002
        /*0030*/ 	.string	""
        /*0030*/ 	.string	"ptxas"
        /*0030*/ 	.string	"Cuda compilation tools, release 13.0, V13.0.88"
        /*0030*/ 	.string	"Build cuda_13.0.r13.0/compiler.36424714_0"
        /*0030*/ 	.string	"-arch sm_100 -m 64 "



//--------------------- .note.nv.cuinfo           --------------------------
	.section	.note.nv.cuinfo,"",@"SHT_NOTE"
	.sectionflags	@"SHF_NOTE_NV_CUINFO"
        /*0018*/ 	.short	0x0002
        /*001a*/ 	.short	0x0064
        /*001c*/ 	.short	0x0082
	.zero		2


//--------------------- .nv.info                  --------------------------
	.section	.nv.info,"",@"SHT_CUDA_INFO"
	.align	4


	//----- nvinfo : EIATTR_REGCOUNT
	.align		4
        /*0000*/ 	.byte	0x04, 0x2f
        /*0002*/ 	.short	(.L_2 - .L_1)
	.align		4
.L_1:
        /*0004*/ 	.word	index@(_Z6warmupv)
        /*0008*/ 	.word	0x00000014


	//----- nvinfo : EIATTR_FRAME_SIZE
	.align		4
.L_2:
        /*000c*/ 	.byte	0x04, 0x11
        /*000e*/ 	.short	(.L_4 - .L_3)
	.align		4
.L_3:
        /*0010*/ 	.word	index@(_Z6warmupv)
        /*0014*/ 	.word	0x00000000


	//----- nvinfo : EIATTR_REGCOUNT
	.align		4
.L_4:
        /*0018*/ 	.byte	0x04, 0x2f
        /*001a*/ 	.short	(.L_6 - .L_5)
	.align		4
.L_5:
        /*001c*/ 	.word	index@(_Z3fooPKciPmPi)
        /*0020*/ 	.word	0x0000000e


	//----- nvinfo : EIATTR_FRAME_SIZE
	.align		4
.L_6:
        /*0024*/ 	.byte	0x04, 0x11
        /*0026*/ 	.short	(.L_8 - .L_7)
	.align		4
.L_7:
        /*0028*/ 	.word	index@(_Z3fooPKciPmPi)
        /*002c*/ 	.word	0x00000000


	//----- nvinfo : EIATTR_MIN_STACK_SIZE
	.align		4
.L_8:
        /*0030*/ 	.byte	0x04, 0x12
        /*0032*/ 	.short	(.L_10 - .L_9)
	.align		4
.L_9:
        /*0034*/ 	.word	index@(_Z3fooPKciPmPi)
        /*0038*/ 	.word	0x00000000


	//----- nvinfo : EIATTR_MIN_STACK_SIZE
	.align		4
.L_10:
        /*003c*/ 	.byte	0x04, 0x12
        /*003e*/ 	.short	(.L_12 - .L_11)
	.align		4
.L_11:
        /*0040*/ 	.word	index@(_Z6warmupv)
        /*0044*/ 	.word	0x00000000
.L_12:


//--------------------- .nv.compat                --------------------------
	.section	.nv.compat,"",@"SHT_CUDA_COMPAT_INFO"
	.align	4
        /*0000*/ 	.byte	0x02, 0x09, 0x00, 0x00, 0x02, 0x02, 0x01, 0x00, 0x02, 0x05, 0x05, 0x00, 0x03, 0x07, 0x01, 0x01
        /*0010*/ 	.byte	0x02, 0x03, 0x00, 0x00, 0x02, 0x06, 0x01, 0x00, 0x04, 0x0b, 0x08, 0x00, 0x01, 0x00, 0x00, 0x00
        /*0020*/ 	.byte	0x00, 0x00, 0x00, 0x00


//--------------------- .nv.info._Z3fooPKciPmPi   --------------------------
	.section	.nv.info._Z3fooPKciPmPi,"",@"SHT_CUDA_INFO"
	.sectionflags	@""
	.align	4


	//----- nvinfo : EIATTR_CUDA_API_VERSION
	.align		4
        /*0000*/ 	.byte	0x04, 0x37
        /*0002*/ 	.short	(.L_14 - .L_13)
.L_13:
        /*0004*/ 	.word	0x00000082


	//----- nvinfo : EIATTR_KPARAM_INFO
	.align		4
.L_14:
        /*0008*/ 	.byte	0x04, 0x17
        /*000a*/ 	.short	(.L_16 - .L_15)
.L_15:
        /*000c*/ 	.word	0x00000000
        /*0010*/ 	.short	0x0003
        /*0012*/ 	.short	0x0018
        /*0014*/ 	.byte	0x00, 0xf5, 0x21, 0x00


	//----- nvinfo : EIATTR_KPARAM_INFO
	.align		4
.L_16:
        /*0018*/ 	.byte	0x04, 0x17
        /*001a*/ 	.short	(.L_18 - .L_17)
.L_17:
        /*001c*/ 	.word	0x00000000
        /*0020*/ 	.short	0x0002
        /*0022*/ 	.short	0x0010
        /*0024*/ 	.byte	0x00, 0xf5, 0x21, 0x00


	//----- nvinfo : EIATTR_KPARAM_INFO
	.align		4
.L_18:
        /*0028*/ 	.byte	0x04, 0x17
        /*002a*/ 	.short	(.L_20 - .L_19)
.L_19:
        /*002c*/ 	.word	0x00000000
        /*0030*/ 	.short	0x0001
        /*0032*/ 	.short	0x0008
        /*0034*/ 	.byte	0x00, 0xf0, 0x11, 0x00


	//----- nvinfo : EIATTR_KPARAM_INFO
	.align		4
.L_20:
        /*0038*/ 	.byte	0x04, 0x17
        /*003a*/ 	.short	(.L_22 - .L_21)
.L_21:
        /*003c*/ 	.word	0x00000000
        /*0040*/ 	.short	0x0000
        /*0042*/ 	.short	0x0000
        /*0044*/ 	.byte	0x00, 0xf5, 0x21, 0x00


	//----- nvinfo : EIATTR_SPARSE_MMA_MASK
	.align		4
.L_22:
        /*0048*/ 	.byte	0x03, 0x50
        /*004a*/ 	.short	0x0000


	//----- nvinfo : EIATTR_MAXREG_COUNT
	.align		4
        /*004c*/ 	.byte	0x03, 0x1b
        /*004e*/ 	.short	0x00ff


	//----- nvinfo : EIATTR_MERCURY_ISA_VERSION
	.align		4
        /*0050*/ 	.byte	0x03, 0x5f
        /*0052*/ 	.short	0x0101


	//----- nvinfo : EIATTR_INT_WARP_WIDE_INSTR_OFFSETS
	.align		4
        /*0054*/ 	.byte	0x04, 0x31
        /*0056*/ 	.short	(.L_24 - .L_23)


	//   ....[0]....
.L_23:
        /*0058*/ 	.word	0x00000110


	//   ....[1]....
        /*005c*/ 	.word	0x000001d0


	//   ....[2]....
        /*0060*/ 	.word	0x00000300


	//   ....[3]....
        /*0064*/ 	.word	0x000003c0


	//   ....[4]....
        /*0068*/ 	.word	0x000004f0


	//   ....[5]....
        /*006c*/ 	.word	0x000005b0


	//   ....[6]....
        /*0070*/ 	.word	0x00000640


	//   ....[7]....
        /*0074*/ 	.word	0x00000700


	//----- nvinfo : EIATTR_VRC_CTA_INIT_COUNT
	.align		4
.L_24:
        /*0078*/ 	.byte	0x02, 0x4a
	.zero		1
	.zero		1


	//----- nvinfo : EIATTR_EXIT_INSTR_OFFSETS
	.align		4
        /*007c*/ 	.byte	0x04, 0x1c
        /*007e*/ 	.short	(.L_26 - .L_25)


	//   ....[0]....
.L_25:
        /*0080*/ 	.word	0x000000c0


	//   ....[1]....
        /*0084*/ 	.word	0x000000f0


	//   ....[2]....
        /*0088*/ 	.word	0x00000210


	//   ....[3]....
        /*008c*/ 	.word	0x000002b0


	//   ....[4]....
        /*0090*/ 	.word	0x000002e0


	//   ....[5]....
        /*0094*/ 	.word	0x00000400


	//   ....[6]....
        /*0098*/ 	.word	0x00000420


	//   ....[7]....
        /*009c*/ 	.word	0x000004a0


	//   ....[8]....
        /*00a0*/ 	.word	0x000004d0


	//   ....[9]....
        /*00a4*/ 	.word	0x000005f0


	//   ....[10]....
        /*00a8*/ 	.word	0x00000620


	//   ....[11]....
        /*00ac*/ 	.word	0x00000740


	//----- nvinfo : EIATTR_CRS_STACK_SIZE
	.align		4
.L_26:
        /*00b0*/ 	.byte	0x04, 0x1e
        /*00b2*/ 	.short	(.L_28 - .L_27)
.L_27:
        /*00b4*/ 	.word	0x00000000


	//----- nvinfo : EIATTR_CBANK_PARAM_SIZE
	.align		4
.L_28:
        /*00b8*/ 	.byte	0x03, 0x19
        /*00ba*/ 	.short	0x0020


	//----- nvinfo : EIATTR_PARAM_CBANK
	.align		4
        /*00bc*/ 	.byte	0x04, 0x0a
        /*00be*/ 	.short	(.L_30 - .L_29)
	.align		4
.L_29:
        /*00c0*/ 	.word	index@(.nv.constant0._Z3fooPKciPmPi)
        /*00c4*/ 	.short	0x0380
        /*00c6*/ 	.short	0x0020


	//----- nvinfo : EIATTR_SW_WAR
	.align		4
.L_30:
        /*00c8*/ 	.byte	0x04, 0x36
        /*00ca*/ 	.short	(.L_32 - .L_31)
.L_31:
        /*00cc*/ 	.word	0x00000008
.L_32:


//--------------------- .nv.info._Z6warmupv       --------------------------
	.section	.nv.info._Z6warmupv,"",@"SHT_CUDA_INFO"
	.sectionflags	@""
	.align	4


	//----- nvinfo : EIATTR_CUDA_API_VERSION
	.align		4
        /*0000*/ 	.byte	0x04, 0x37
        /*0002*/ 	.short	(.L_34 - .L_33)
.L_33:
        /*0004*/ 	.word	0x00000082


	//----- nvinfo : EIATTR_SPARSE_MMA_MASK
	.align		4
.L_34:
        /*0008*/ 	.byte	0x03, 0x50
        /*000a*/ 	.short	0x0000


	//----- nvinfo : EIATTR_MAXREG_COUNT
	.align		4
        /*000c*/ 	.byte	0x03, 0x1b
        /*000e*/ 	.short	0x00ff


	//----- nvinfo : EIATTR_MERCURY_ISA_VERSION
	.align		4
        /*0010*/ 	.byte	0x03, 0x5f
        /*0012*/ 	.short	0x0101


	//----- nvinfo : EIATTR_VRC_CTA_INIT_COUNT
	.align		4
        /*0014*/ 	.byte	0x02, 0x4a
	.zero		1
	.zero		1


	//----- nvinfo : EIATTR_EXIT_INSTR_OFFSETS
	.align		4
        /*0018*/ 	.byte	0x04, 0x1c
        /*001a*/ 	.short	(.L_36 - .L_35)


	//   ....[0]....
.L_35:
        /*001c*/ 	.word	0x000007f0


	//----- nvinfo : EIATTR_SW_WAR
	.align		4
.L_36:
        /*0020*/ 	.byte	0x04, 0x36
        /*0022*/ 	.short	(.L_38 - .L_37)
.L_37:
        /*0024*/ 	.word	0x00000008
.L_38:


//--------------------- .nv.callgraph             --------------------------
	.section	.nv.callgraph,"",@"SHT_CUDA_CALLGRAPH"
	.align	4
	.sectionentsize	8
	.align		4
        /*0000*/ 	.word	0x00000000
	.align		4
        /*0004*/ 	.word	0xffffffff
	.align		4
        /*0008*/ 	.word	0x00000000
	.align		4
        /*000c*/ 	.word	0xfffffffe
	.align		4
        /*0010*/ 	.word	0x00000000
	.align		4
        /*0014*/ 	.word	0xfffffffd
	.align		4
        /*0018*/ 	.word	0x00000000
	.align		4
        /*001c*/ 	.word	0xfffffffc


//--------------------- .nv.constant4             --------------------------
	.section	.nv.constant4,"a",@progbits
	.align	8
	.align		8
.nv.constant4:
        /*0000*/ 	.dword	__cudart_i2opi_f


//--------------------- .text._Z3fooPKciPmPi      --------------------------
	.section	.text._Z3fooPKciPmPi,"ax",@progbits
	.align	128
        .global         _Z3fooPKciPmPi
        .type           _Z3fooPKciPmPi,@function
        .size           _Z3fooPKciPmPi,(.L_x_9 - _Z3fooPKciPmPi)
        .other          _Z3fooPKciPmPi,@"STO_CUDA_ENTRY STV_DEFAULT"
_Z3fooPKciPmPi:
.text._Z3fooPKciPmPi:
[----:B------:R-:W-:Y:S01]  /*0000*/  LDC R1, c[0x0][0x37c] ;  /* 0x0000df00ff017b82 */ /* 0x000fe20000000800 */
[----:B------:R-:W0:Y:S07]  /*0010*/  S2R R3, SR_TID.X ;  /* 0x0000000000037919 */ /* 0x000e2e0000002100 */
[----:B------:R-:W0:Y:S08]  /*0020*/  S2UR UR4, SR_CTAID.X ;  /* 0x00000000000479c3 */ /* 0x000e300000002500 */
[----:B------:R-:W0:Y:S02]  /*0030*/  LDC R0, c[0x0][0x360] ;  /* 0x0000d800ff007b82 */ /* 0x000e240000000800 */
[----:B0-----:R-:W-:Y:S01]  /*0040*/  IMAD R0, R0, UR4, R3 ;  /* 0x0000000400007c24 */ /* 0x001fe2000f8e0203 */
[----:B------:R-:W0:Y:S03]  /*0050*/  LDCU.64 UR4, c[0x0][0x358] ;  /* 0x00006b00ff0477ac */ /* 0x000e260008000a00 */
[----:B------:R-:W-:-:S05]  /*0060*/  IMAD.SHL.U32 R0, R0, 0x2, RZ ;  /* 0x0000000200007824 */ /* 0x000fca00078e00ff */
[----:B------:R-:W-:-:S13]  /*0070*/  ISETP.NE.AND P0, PT, R0, RZ, PT ;  /* 0x000000ff0000720c */ /* 0x000fda0003f05270 */
[----:B0-----:R-:W-:Y:S05]  /*0080*/  @P0 BRA `(.L_x_0) ;  /* 0x0000000000640947 */ /* 0x001fea0003800000 */
[----:B------:R-:W0:Y:S02]  /*0090*/  LDC.64 R2, c[0x0][0x380] ;  /* 0x0000e000ff027b82 */ /* 0x000e240000000a00 */
[----:B0-----:R-:W2:Y:S02]  /*00a0*/  LDG.E.U8 R0, desc[UR4][R2.64] ;  /* 0x0000000402007981 */ /* 0x001ea4000c1e1100 */
[----:B--2---:R-:W-:-:S13]  /*00b0*/  ISETP.NE.AND P0, PT, R0, 0xd, PT ;  /* 0x0000000d0000780c */ /* 0x004fda0003f05270 */
[----:B------:R-:W-:Y:S05]  /*00c0*/  @P0 EXIT ;  /* 0x000000000000094d */ /* 0x000fea0003800000 */
[----:B------:R-:W2:Y:S02]  /*00d0*/  LDG.E.U8 R2, desc[UR4][R2.64+0x1] ;  /* 0x0000010402027981 */ /* 0x000ea4000c1e1100 */
[----:B--2---:R-:W-:-:S13]  /*00e0*/  ISETP.NE.AND P0, PT, R2, 0xa, PT ;  /* 0x0000000a0200780c */ /* 0x004fda0003f05270 */
[----:B------:R-:W-:Y:S05]  /*00f0*/  @P0 EXIT ;  /* 0x000000000000094d */ /* 0x000fea0003800000 */
[----:B------:R-:W0:Y:S01]  /*0100*/  S2R R5, SR_LANEID ;  /* 0x0000000000057919 */ /* 0x000e220000000000 */
[----:B------:R-:W-:Y:S01]  /*0110*/  VOTEU.ANY UR6, UPT, PT ;  /* 0x0000000000067886 */ /* 0x000fe200038e0100 */
[----:B------:R-:W1:Y:S01]  /*0120*/  LDC.64 R2, c[0x0][0x398] ;  /* 0x0000e600ff027b82 */ /* 0x000e620000000a00 */
[----:B------:R-:W0:Y:S08]  /*0130*/  FLO.U32 R0, UR6 ;  /* 0x0000000600007d00 */ /* 0x000e3000080e0000 */
[----:B------:R-:W1:Y:S01]  /*0140*/  POPC R11, UR6 ;  /* 0x00000006000b7d09 */ /* 0x000e620008000000 */
[----:B0-----:R-:W-:Y:S01]  /*0150*/  ISETP.EQ.U32.AND P0, PT, R0, R5, PT ;  /* 0x000000050000720c */ /* 0x001fe20003f02070 */
[----:B------:R-:W0:Y:S01]  /*0160*/  S2R R6, SR_LTMASK ;  /* 0x0000000000067919 */ /* 0x000e220000003900 */
[----:B------:R-:W2:Y:S11]  /*0170*/  LDC.64 R4, c[0x0][0x390] ;  /* 0x0000e400ff047b82 */ /* 0x000eb60000000a00 */
[----:B-1----:R-:W3:Y:S01]  /*0180*/  @P0 ATOMG.E.ADD.STRONG.GPU PT, R3, desc[UR4][R2.64], R11 ;  /* 0x8000000b020309a8 */ /* 0x002ee200081ef104 */
[----:B------:R-:W-:Y:S01]  /*0190*/  IMAD.MOV.U32 R7, RZ, RZ, 0x0 ;  /* 0x00000000ff077424 */ /* 0x000fe200078e00ff */
[----:B0-----:R-:W-:Y:S01]  /*01a0*/  LOP3.LUT R8, R6, UR6, RZ, 0xc0, !PT ;  /* 0x0000000606087c12 */ /* 0x001fe2000f8ec0ff */
[----:B------:R-:W-:-:S05]  /*01b0*/  IMAD.MOV.U32 R6, RZ, RZ, 0x2 ;  /* 0x00000002ff067424 */ /* 0x000fca00078e00ff */
[----:B------:R-:W0:Y:S01]  /*01c0*/  POPC R8, R8 ;  /* 0x0000000800087309 */ /* 0x000e220000000000 */
[----:B---3--:R-:W0:Y:S02]  /*01d0*/  SHFL.IDX PT, R9, R3, R0, 0x1f ;  /* 0x00001f0003097589 */ /* 0x008e2400000e0000 */
[----:B0-----:R-:W-:-:S04]  /*01e0*/  IMAD.IADD R9, R9, 0x1, R8 ;  /* 0x0000000109097824 */ /* 0x001fc800078e0208 */
[----:B--2---:R-:W-:-:S05]  /*01f0*/  IMAD.WIDE R4, R9, 0x8, R4 ;  /* 0x0000000809047825 */ /* 0x004fca00078e0204 */
[----:B------:R-:W-:Y:S01]  /*0200*/  STG.E.64 desc[UR4][R4.64], R6 ;  /* 0x0000000604007986 */ /* 0x000fe2000c101b04 */
[----:B------:R-:W-:Y:S05]  /*0210*/  EXIT ;  /* 0x000000000000794d */ /* 0x000fea0003800000 */
.L_x_0:
[----:B------:R-:W0:Y:S02]  /*0220*/  LDC R3, c[0x0][0x388] ;  /* 0x0000e200ff037b82 */ /* 0x000e240000000800 */
[----:B0-----:R-:W-:-:S05]  /*0230*/  VIADD R3, R3, 0xffffffff ;  /* 0xffffffff03037836 */ /* 0x001fca0000000000 */
[----:B------:R-:W-:-:S13]  /*0240*/  ISETP.NE.AND P0, PT, R0, R3, PT ;  /* 0x000000030000720c */ /* 0x000fda0003f05270 */
[----:B------:R-:W-:Y:S05]  /*0250*/  @P0 BRA `(.L_x_1) ;  /* 0x00000000006c0947 */ /* 0x000fea0003800000 */
[----:B------:R-:W0:Y:S02]  /*0260*/  LDCU.64 UR6, c[0x0][0x380] ;  /* 0x00007000ff0677ac */ /* 0x000e240008000a00 */
[----:B0-----:R-:W-:-:S04]  /*0270*/  IADD3 R2, P0, PT, R0, UR6, RZ ;  /* 0x0000000600027c10 */ /* 0x001fc8000ff1e0ff */
[----:B------:R-:W-:-:S05]  /*0280*/  LEA.HI.X.SX32 R3, R0, UR7, 0x1, P0 ;  /* 0x0000000700037c11 */ /* 0x000fca00080f0eff */
[----:B------:R-:W2:Y:S02]  /*0290*/  LDG.E.U8 R4, desc[UR4][R2.64+-0x1] ;  /* 0xffffff0402047981 */ /* 0x000ea4000c1e1100 */
        /* <DEDUP_REMOVED lines=8> */
[----:B------:R-:W0:Y:S01]  /*0320*/  FLO.U32 R8, UR6 ;  /* 0x0000000600087d00 */ /* 0x000e2200080e0000 */
[----:B------:R-:W2:Y:S06]  /*0330*/  S2R R10, SR_LTMASK ;  /* 0x00000000000a7919 */ /* 0x000eac0000003900 */
[----:B------:R-:W3:Y:S01]  /*0340*/  LDC.64 R4, c[0x0][0x390] ;  /* 0x0000e400ff047b82 */ /* 0x000ee20000000a00 */
[----:B------:R-:W1:Y:S01]  /*0350*/  POPC R11, UR6 ;  /* 0x00000006000b7d09 */ /* 0x000e620008000000 */
[----:B0-----:R-:W-:-:S13]  /*0360*/  ISETP.EQ.U32.AND P0, PT, R8, R3, PT ;  /* 0x000000030800720c */ /* 0x001fda0003f02070 */
[----:B-1----:R-:W4:Y:S01]  /*0370*/  @P0 ATOMG.E.ADD.STRONG.GPU PT, R7, desc[UR4][R6.64], R11 ;  /* 0x8000000b060709a8 */ /* 0x002f2200081ef104 */
[----:B--2---:R-:W-:Y:S01]  /*0380*/  LOP3.LUT R10, R10, UR6, RZ, 0xc0, !PT ;  /* 0x000000060a0a7c12 */ /* 0x004fe2000f8ec0ff */
[----:B------:R-:W-:-:S05]  /*0390*/  VIADD R2, R0, 0x1 ;  /* 0x0000000100027836 */ /* 0x000fca0000000000 */
[----:B------:R-:W0:Y:S01]  /*03a0*/  POPC R10, R10 ;  /* 0x0000000a000a7309 */ /* 0x000e220000000000 */
[----:B------:R-:W-:Y:S01]  /*03b0*/  SHF.R.S32.HI R3, RZ, 0x1f, R2 ;  /* 0x0000001fff037819 */ /* 0x000fe20000011402 */
[----:B----4-:R-:W0:Y:S02]  /*03c0*/  SHFL.IDX PT, R9, R7, R8, 0x1f ;  /* 0x00001f0807097589 */ /* 0x010e2400000e0000 */
[----:B0-----:R-:W-:-:S04]  /*03d0*/  IMAD.IADD R9, R9, 0x1, R10 ;  /* 0x0000000109097824 */ /* 0x001fc800078e020a */
[----:B---3--:R-:W-:-:S05]  /*03e0*/  IMAD.WIDE R4, R9, 0x8, R4 ;  /* 0x0000000809047825 */ /* 0x008fca00078e0204 */
[----:B------:R-:W-:Y:S01]  /*03f0*/  STG.E.64 desc[UR4][R4.64], R2 ;  /* 0x0000000204007986 */ /* 0x000fe2000c101b04 */
[----:B------:R-:W-:Y:S05]  /*0400*/  EXIT ;  /* 0x000000000000794d */ /* 0x000fea0003800000 */
.L_x_1:
[----:B------:R-:W-:-:S13]  /*0410*/  ISETP.GE.AND P0, PT, R0, R3, PT ;  /* 0x000000030000720c */ /* 0x000fda0003f06270 */
[----:B------:R-:W-:Y:S05]  /*0420*/  @P0 EXIT ;  /* 0x000000000000094d */ /* 0x000fea0003800000 */
[----:B------:R-:W0:Y:S02]  /*0430*/  LDCU.64 UR6, c[0x0][0x380] ;  /* 0x00007000ff0677ac */ /* 0x000e240008000a00 */
[----:B0-----:R-:W-:-:S04]  /*0440*/  IADD3 R2, P0, PT, R0, UR6, RZ ;  /* 0x0000000600027c10 */ /* 0x001fc8000ff1e0ff */
[----:B------:R-:W-:-:S05]  /*0450*/  LEA.HI.X.SX32 R3, R0, UR7, 0x1, P0 ;  /* 0x0000000700037c11 */ /* 0x000fca00080f0eff */
[----:B------:R-:W2:Y:S02]  /*0460*/  LDG.E.U8 R4, desc[UR4][R2.64] ;  /* 0x0000000402047981 */ /* 0x000ea4000c1e1100 */
[----:B--2---:R-:W-:-:S13]  /*0470*/  ISETP.NE.AND P0, PT, R4, 0xa, PT ;  /* 0x0000000a0400780c */ /* 0x004fda0003f05270 */
[----:B------:R-:W-:Y:S05]  /*0480*/  @!P0 BRA `(.L_x_2) ;  /* 0x00000000005c8947 */ /* 0x000fea0003800000 */
[----:B------:R-:W-:-:S13]  /*0490*/  ISETP.NE.AND P0, PT, R4, 0xd, PT ;  /* 0x0000000d0400780c */ /* 0x000fda0003f05270 */
        /* <DEDUP_REMOVED lines=22> */
.L_x_2:
        /* <DEDUP_REMOVED lines=12> */
[----:B------:R-:W-:-:S05]  /*06c0*/  VIADD R4, R0, 0x1 ;  /* 0x0000000100047836 */ /* 0x000fca0000000000 */
[----:B------:R-:W-:Y:S02]  /*06d0*/  SHF.R.S32.HI R5, RZ, 0x1f, R4 ;  /* 0x0000001fff057819 */ /* 0x000fe40000011404 */
[----:B0-----:R-:W-:-:S06]  /*06e0*/  LOP3.LUT R10, R10, UR6, RZ, 0xc0, !PT ;  /* 0x000000060a0a7c12 */ /* 0x001fcc000f8ec0ff */
[----:B------:R-:W0:Y:S01]  /*06f0*/  POPC R10, R10 ;  /* 0x0000000a000a7309 */ /* 0x000e220000000000 */
[----:B---3--:R-:W0:Y:S02]  /*0700*/  SHFL.IDX PT, R9, R7, R8, 0x1f ;  /* 0x00001f0807097589 */ /* 0x008e2400000e0000 */
[----:B0-----:R-:W-:-:S04]  /*0710*/  IMAD.IADD R9, R9, 0x1, R10 ;  /* 0x0000000109097824 */ /* 0x001fc800078e020a */
[----:B--2---:R-:W-:-:S05]  /*0720*/  IMAD.WIDE R2, R9, 0x8, R2 ;  /* 0x0000000809027825 */ /* 0x004fca00078e0202 */
[----:B------:R-:W-:Y:S01]  /*0730*/  STG.E.64 desc[UR4][R2.64], R4 ;  /* 0x0000000402007986 */ /* 0x000fe2000c101b04 */
[----:B------:R-:W-:Y:S05]  /*0740*/  EXIT ;  /* 0x000000000000794d */ /* 0x000fea0003800000 */
.L_x_3:
[----:B------:R-:W-:-:S00]  /*0750*/  BRA `(.L_x_3) ;  /* 0xfffffffc00fc7947 */ /* 0x000fc0000383ffff */
[----:B------:R-:W-:-:S00]  /*0760*/  NOP ;  /* 0x0000000000007918 */ /* 0x000fc00000000000 */
        /* <DEDUP_REMOVED lines=9> */
.L_x_9:


//--------------------- .text._Z6warmupv          --------------------------
	.section	.text._Z6warmupv,"ax",@progbits
	.align	128
        .global         _Z6warmupv
        .type           _Z6warmupv,@function
        .size           _Z6warmupv,(.L_x_10 - _Z6warmupv)
        .other          _Z6warmupv,@"STO_CUDA_ENTRY STV_DEFAULT"
_Z6warmupv:
.text._Z6warmupv:
[----:B------:R-:W-:Y:S01]  /*0000*/  LDC R1, c[0x0][0x37c] ;  /* 0x0000df00ff017b82 */ /* 0x000fe20000000800 */
[----:B------:R-:W-:Y:S01]  /*0010*/  IMAD.MOV.U32 R0, RZ, RZ, RZ ;  /* 0x000000ffff007224 */ /* 0x000fe200078e00ff */
[----:B------:R-:W0:Y:S01]  /*0020*/  LDCU.64 UR6, c[0x0][0x358] ;  /* 0x00006b00ff0677ac */ /* 0x000e220008000a00 */
[----:B------:R-:W-:-:S05]  /*0030*/  UMOV UR4, URZ ;  /* 0x000000ff00047c82 */ /* 0x000fca0008000000 */
.L_x_7:
[----:B------:R-:W-:-:S04]  /*0040*/  FADD R0, R0, R0 ;  /* 0x0000000000007221 */ /* 0x000fc80000000000 */
[C---:B------:R-:W-:Y:S01]  /*0050*/  FMUL R3, R0.reuse, 0.63661974668502807617 ;  /* 0x3f22f98300037820 */ /* 0x040fe20000400000 */
[----:B------:R-:W-:-:S05]  /*0060*/  FSETP.GE.AND P0, PT, |R0|, 105615, PT ;  /* 0x47ce47800000780b */ /* 0x000fca0003f06200 */
[----:B------:R-:W1:Y:S02]  /*0070*/  F2I.NTZ R3, R3 ;  /* 0x0000000300037305 */ /* 0x000e640000203100 */
[----:B-1----:R-:W-:-:S05]  /*0080*/  I2FP.F32.S32 R5, R3 ;  /* 0x0000000300057245 */ /* 0x002fca0000201400 */
[----:B------:R-:W-:-:S04]  /*0090*/  FFMA R4, R5, -1.5707962512969970703, R0 ;  /* 0xbfc90fda05047823 */ /* 0x000fc80000000000 */
[----:B------:R-:W-:-:S04]  /*00a0*/  FFMA R4, R5, -7.5497894158615963534e-08, R4 ;  /* 0xb3a2216805047823 */ /* 0x000fc80000000004 */
[----:B------:R-:W-:Y:S01]  /*00b0*/  FFMA R6, R5, -5.3903029534742383927e-15, R4 ;  /* 0xa7c234c505067823 */ /* 0x000fe20000000004 */
[----:B------:R-:W-:Y:S06]  /*00c0*/  @!P0 BRA `(.L_x_4) ;  /* 0x0000000400748947 */ /* 0x000fec0003800000 */
[----:B------:R-:W-:-:S13]  /*00d0*/  FSETP.NEU.AND P0, PT, |R0|, +INF , PT ;  /* 0x7f8000000000780b */ /* 0x000fda0003f0d200 */
[----:B------:R-:W-:Y:S01]  /*00e0*/  @!P0 FMUL R6, RZ, R0 ;  /* 0x00000000ff068220 */ /* 0x000fe20000400000 */
[----:B------:R-:W-:Y:S01]  /*00f0*/  @!P0 IMAD.MOV.U32 R3, RZ, RZ, RZ ;  /* 0x000000ffff038224 */ /* 0x000fe200078e00ff */
[----:B------:R-:W-:Y:S06]  /*0100*/  @!P0 BRA `(.L_x_4) ;  /* 0x0000000400648947 */ /* 0x000fec0003800000 */
[----:B------:R-:W-:Y:S01]  /*0110*/  IMAD.SHL.U32 R3, R0, 0x100, RZ ;  /* 0x0000010000037824 */ /* 0x000fe200078e00ff */
[----:B------:R-:W-:Y:S01]  /*0120*/  CS2R R14, SRZ ;  /* 0x00000000000e7805 */ /* 0x000fe2000001ff00 */
[----:B------:R-:W-:Y:S01]  /*0130*/  IMAD.MOV.U32 R13, RZ, RZ, RZ ;  /* 0x000000ffff0d7224 */ /* 0x000fe200078e00ff */
[----:B------:R-:W1:Y:S02]  /*0140*/  LDCU.64 UR8, c[0x4][URZ] ;  /* 0x01000000ff0877ac */ /* 0x000e640008000a00 */
[----:B------:R-:W-:Y:S01]  /*0150*/  LOP3.LUT R17, R3, 0x80000000, RZ, 0xfc, !PT ;  /* 0x8000000003117812 */ /* 0x000fe200078efcff */
[----:B------:R-:W-:-:S06]  /*0160*/  UMOV UR5, URZ ;  /* 0x000000ff00057c82 */ /* 0x000fcc0008000000 */
.L_x_5:
[----:B-1----:R-:W-:Y:S01]  /*0170*/  IMAD.U32 R6, RZ, RZ, UR8 ;  /* 0x00000008ff067e24 */ /* 0x002fe2000f8e00ff */
[----:B------:R-:W-:-:S05]  /*0180*/  MOV R7, UR9 ;  /* 0x0000000900077c02 */ /* 0x000fca0008000f00 */
[----:B0-----:R-:W2:Y:S01]  /*0190*/  LDG.E.CONSTANT R4, desc[UR6][R6.64] ;  /* 0x0000000606047981 */ /* 0x001ea2000c1e9900 */
[----:B------:R-:W-:Y:S01]  /*01a0*/  UIADD3 UR5, UPT, UPT, UR5, 0x1, URZ ;  /* 0x0000000105057890 */ /* 0x000fe2000fffe0ff */
[C---:B------:R-:W-:Y:S01]  /*01b0*/  ISETP.EQ.AND P0, PT, R14.reuse, RZ, PT ;  /* 0x000000ff0e00720c */ /* 0x040fe20003f02270 */
[----:B------:R-:W-:Y:S01]  /*01c0*/  UIADD3 UR8, UP1, UPT, UR8, 0x4, URZ ;  /* 0x0000000408087890 */ /* 0x000fe2000ff3e0ff */
[C---:B------:R-:W-:Y:S01]  /*01d0*/  ISETP.EQ.AND P1, PT, R14.reuse, 0x4, PT ;  /* 0x000000040e00780c */ /* 0x040fe20003f22270 */
[----:B------:R-:W-:Y:S01]  /*01e0*/  UISETP.NE.AND UP0, UPT, UR5, 0x6, UPT ;  /* 0x000000060500788c */ /* 0x000fe2000bf05270 */
[C---:B------:R-:W-:Y:S01]  /*01f0*/  ISETP.EQ.AND P2, PT, R14.reuse, 0x8, PT ;  /* 0x000000080e00780c */ /* 0x040fe20003f42270 */
[----:B------:R-:W-:Y:S01]  /*0200*/  UIADD3.X UR9, UPT, UPT, URZ, UR9, URZ, UP1, !UPT ;  /* 0x00000009ff097290 */ /* 0x000fe20008ffe4ff */
[C---:B------:R-:W-:Y:S02]  /*0210*/  ISETP.EQ.AND P3, PT, R14.reuse, 0xc, PT ;  /* 0x0000000c0e00780c */ /* 0x040fe40003f62270 */
[----:B------:R-:W-:-:S02]  /*0220*/  ISETP.EQ.AND P4, PT, R14, 0x10, PT ;  /* 0x000000100e00780c */ /* 0x000fc40003f82270 */
[C---:B------:R-:W-:Y:S01]  /*0230*/  ISETP.EQ.AND P5, PT, R14.reuse, 0x14, PT ;  /* 0x000000140e00780c */ /* 0x040fe20003fa2270 */
[----:B------:R-:W-:Y:S02]  /*0240*/  VIADD R14, R14, 0x4 ;  /* 0x000000040e0e7836 */ /* 0x000fe40000000000 */
[----:B--2---:R-:W-:-:S03]  /*0250*/  IMAD.WIDE.U32 R4, R4, R17, RZ ;  /* 0x0000001104047225 */ /* 0x004fc600078e00ff */
[----:B------:R-:W-:-:S05]  /*0260*/  IADD3 R3, P6, PT, R4, R15, RZ ;  /* 0x0000000f04037210 */ /* 0x000fca0007fde0ff */
[----:B------:R-:W-:Y:S01]  /*0270*/  @P4 MOV R11, R3 ;  /* 0x00000003000b4202 */ /* 0x000fe20000000f00 */
[----:B------:R-:W-:Y:S02]  /*0280*/  IMAD.X R15, R5, 0x1, R13, P6 ;  /* 0x00000001050f7824 */ /* 0x000fe400030e060d */
[--C-:B------:R-:W-:Y:S02]  /*0290*/  @P0 IMAD.MOV.U32 R2, RZ, RZ, R3.reuse ;  /* 0x000000ffff020224 */ /* 0x100fe400078e0003 */
[--C-:B------:R-:W-:Y:S02]  /*02a0*/  @P1 IMAD.MOV.U32 R8, RZ, RZ, R3.reuse ;  /* 0x000000ffff081224 */ /* 0x100fe400078e0003 */
[--C-:B------:R-:W-:Y:S02]  /*02b0*/  @P2 IMAD.MOV.U32 R9, RZ, RZ, R3.reuse ;  /* 0x000000ffff092224 */ /* 0x100fe400078e0003 */
[--C-:B------:R-:W-:Y:S02]  /*02c0*/  @P3 IMAD.MOV.U32 R10, RZ, RZ, R3.reuse ;  /* 0x000000ffff0a3224 */ /* 0x100fe400078e0003 */
[----:B------:R-:W-:Y:S01]  /*02d0*/  @P5 IMAD.MOV.U32 R12, RZ, RZ, R3 ;  /* 0x000000ffff0c5224 */ /* 0x000fe200078e0003 */
[----:B------:R-:W-:Y:S06]  /*02e0*/  BRA.U UP0, `(.L_x_5) ;  /* 0xfffffffd00a07547 */ /* 0x000fec000b83ffff */
[----:B------:R-:W-:-:S04]  /*02f0*/  SHF.R.U32.HI R3, RZ, 0x17, R0 ;  /* 0x00000017ff037819 */ /* 0x000fc80000011600 */
[C---:B------:R-:W-:Y:S02]  /*0300*/  LOP3.LUT R4, R3.reuse, 0xe0, RZ, 0xc0, !PT ;  /* 0x000000e003047812 */ /* 0x040fe400078ec0ff */
[----:B------:R-:W-:-:S03]  /*0310*/  LOP3.LUT P6, RZ, R3, 0x1f, RZ, 0xc0, !PT ;  /* 0x0000001f03ff7812 */ /* 0x000fc600078cc0ff */
[----:B------:R-:W-:-:S05]  /*0320*/  VIADD R4, R4, 0xffffff80 ;  /* 0xffffff8004047836 */ /* 0x000fca0000000000 */
[----:B------:R-:W-:-:S05]  /*0330*/  SHF.R.U32.HI R4, RZ, 0x5, R4 ;  /* 0x00000005ff047819 */ /* 0x000fca0000011604 */
[----:B------:R-:W-:-:S05]  /*0340*/  IMAD.U32 R6, R4, -0x4, RZ ;  /* 0xfffffffc04067824 */ /* 0x000fca00078e00ff */
[C---:B------:R-:W-:Y:S02]  /*0350*/  ISETP.EQ.AND P3, PT, R6.reuse, -0x18, PT ;  /* 0xffffffe80600780c */ /* 0x040fe40003f62270 */
[C---:B------:R-:W-:Y:S02]  /*0360*/  ISETP.EQ.AND P4, PT, R6.reuse, -0x14, PT ;  /* 0xffffffec0600780c */ /* 0x040fe40003f82270 */
[C---:B------:R-:W-:Y:S02]  /*0370*/  ISETP.EQ.AND P2, PT, R6.reuse, -0x10, PT ;  /* 0xfffffff00600780c */ /* 0x040fe40003f42270 */
[C---:B------:R-:W-:Y:S02]  /*0380*/  ISETP.EQ.AND P1, PT, R6.reuse, -0xc, PT ;  /* 0xfffffff40600780c */ /* 0x040fe40003f22270 */
[C---:B------:R-:W-:Y:S02]  /*0390*/  ISETP.EQ.AND P0, PT, R6.reuse, -0x8, PT ;  /* 0xfffffff80600780c */ /* 0x040fe40003f02270 */
[----:B------:R-:W-:-:S03]  /*03a0*/  ISETP.EQ.AND P5, PT, R6, RZ, PT ;  /* 0x000000ff0600720c */ /* 0x000fc60003fa2270 */
[----:B------:R-:W-:Y:S02]  /*03b0*/  @P3 MOV R4, R2 ;  /* 0x0000000200043202 */ /* 0x000fe40000000f00 */
[C---:B------:R-:W-:Y:S01]  /*03c0*/  ISETP.EQ.AND P3, PT, R6.reuse, -0x4, PT ;  /* 0xfffffffc0600780c */ /* 0x040fe20003f62270 */
[----:B------:R-:W-:Y:S02]  /*03d0*/  @P4 IMAD.MOV.U32 R5, RZ, RZ, R2 ;  /* 0x000000ffff054224 */ /* 0x000fe400078e0002 */
[----:B------:R-:W-:Y:S01]  /*03e0*/  @P4 IMAD.MOV.U32 R4, RZ, RZ, R8 ;  /* 0x000000ffff044224 */ /* 0x000fe200078e0008 */
[----:B------:R-:W-:Y:S01]  /*03f0*/  ISETP.EQ.AND P4, PT, R6, 0x4, PT ;  /* 0x000000040600780c */ /* 0x000fe20003f82270 */
[----:B------:R-:W-:Y:S02]  /*0400*/  @P2 IMAD.MOV.U32 R4, RZ, RZ, R9 ;  /* 0x000000ffff042224 */ /* 0x000fe400078e0009 */
[----:B------:R-:W-:Y:S02]  /*0410*/  @P1 IMAD.MOV.U32 R4, RZ, RZ, R10 ;  /* 0x000000ffff041224 */ /* 0x000fe400078e000a */
[----:B------:R-:W-:-:S02]  /*0420*/  @P0 IMAD.MOV.U32 R4, RZ, RZ, R11 ;  /* 0x000000ffff040224 */ /* 0x000fc400078e000b */
[----:B------:R-:W-:Y:S01]  /*0430*/  @P2 IMAD.MOV.U32 R5, RZ, RZ, R8 ;  /* 0x000000ffff052224 */ /* 0x000fe200078e0008 */
[----:B------:R-:W-:Y:S01]  /*0440*/  @P1 MOV R5, R9 ;  /* 0x0000000900051202 */ /* 0x000fe20000000f00 */
[----:B------:R-:W-:Y:S01]  /*0450*/  @P0 IMAD.MOV.U32 R5, RZ, RZ, R10 ;  /* 0x000000ffff050224 */ /* 0x000fe200078e000a */
[----:B------:R-:W-:Y:S01]  /*0460*/  @P3 MOV R4, R12 ;  /* 0x0000000c00043202 */ /* 0x000fe20000000f00 */
[----:B------:R-:W-:Y:S02]  /*0470*/  @P5 IMAD.MOV.U32 R4, RZ, RZ, R15 ;  /* 0x000000ffff045224 */ /* 0x000fe400078e000f */
[----:B------:R-:W-:Y:S02]  /*0480*/  @P3 IMAD.MOV.U32 R5, RZ, RZ, R11 ;  /* 0x000000ffff053224 */ /* 0x000fe400078e000b */
[----:B------:R-:W-:Y:S02]  /*0490*/  @P5 IMAD.MOV.U32 R5, RZ, RZ, R12 ;  /* 0x000000ffff055224 */ /* 0x000fe400078e000c */
[----:B------:R-:W-:-:S02]  /*04a0*/  @P4 IMAD.MOV.U32 R5, RZ, RZ, R15 ;  /* 0x000000ffff054224 */ /* 0x000fc400078e000f */
[----:B------:R-:W-:Y:S01]  /*04b0*/  IMAD.MOV.U32 R13, RZ, RZ, R4 ;  /* 0x000000ffff0d7224 */ /* 0x000fe200078e0004 */
[----:B------:R-:W-:Y:S06]  /*04c0*/  @!P6 BRA `(.L_x_6) ;  /* 0x00000000002ce947 */ /* 0x000fec0003800000 */
[----:B------:R-:W-:Y:S01]  /*04d0*/  @P2 MOV R4, R2 ;  /* 0x0000000200042202 */ /* 0x000fe20000000f00 */
[----:B------:R-:W-:Y:S02]  /*04e0*/  @P1 IMAD.MOV.U32 R4, RZ, RZ, R8 ;  /* 0x000000ffff041224 */ /* 0x000fe400078e0008 */
[----:B------:R-:W-:Y:S01]  /*04f0*/  @P0 IMAD.MOV.U32 R4, RZ, RZ, R9 ;  /* 0x000000ffff040224 */ /* 0x000fe200078e0009 */
[----:B------:R-:W-:Y:S01]  /*0500*/  ISETP.EQ.AND P0, PT, R6, 0x8, PT ;  /* 0x000000080600780c */ /* 0x000fe20003f02270 */
[----:B------:R-:W-:Y:S01]  /*0510*/  @P3 IMAD.MOV.U32 R4, RZ, RZ, R10 ;  /* 0x000000ffff043224 */ /* 0x000fe200078e000a */
[----:B------:R-:W-:Y:S01]  /*0520*/  LOP3.LUT R6, R3, 0x1f, RZ, 0xc0, !PT ;  /* 0x0000001f03067812 */ /* 0x000fe200078ec0ff */
[----:B------:R-:W-:Y:S01]  /*0530*/  @P5 IMAD.MOV.U32 R4, RZ, RZ, R11 ;  /* 0x000000ffff045224 */ /* 0x000fe200078e000b */
[----:B------:R-:W-:Y:S02]  /*0540*/  @P4 MOV R4, R12 ;  /* 0x0000000c00044202 */ /* 0x000fe40000000f00 */
[----:B------:R-:W-:-:S07]  /*0550*/  SHF.L.W.U32.HI R13, R5, R6, R13 ;  /* 0x00000006050d7219 */ /* 0x000fce0000010e0d */
[----:B------:R-:W-:-:S05]  /*0560*/  @P0 IMAD.MOV.U32 R4, RZ, RZ, R15 ;  /* 0x000000ffff040224 */ /* 0x000fca00078e000f */
[----:B------:R-:W-:-:S07]  /*0570*/  SHF.L.W.U32.HI R5, R4, R6, R5 ;  /* 0x0000000604057219 */ /* 0x000fce0000010e05 */
.L_x_6:
[C---:B------:R-:W-:Y:S01]  /*0580*/  SHF.L.W.U32.HI R14, R5.reuse, 0x2, R13 ;  /* 0x00000002050e7819 */ /* 0x040fe20000010e0d */
[----:B------:R-:W-:Y:S01]  /*0590*/  IMAD.SHL.U32 R5, R5, 0x4, RZ ;  /* 0x0000000405057824 */ /* 0x000fe200078e00ff */
[----:B------:R-:W-:Y:S01]  /*05a0*/  UMOV UR8, 0x54442d19 ;  /* 0x54442d1900087882 */ /* 0x000fe20000000000 */
[----:B------:R-:W-:Y:S01]  /*05b0*/  UMOV UR9, 0x3bf921fb ;  /* 0x3bf921fb00097882 */ /* 0x000fe20000000000 */
[----:B------:R-:W-:Y:S02]  /*05c0*/  SHF.R.S32.HI R3, RZ, 0x1f, R14 ;  /* 0x0000001fff037819 */ /* 0x000fe4000001140e */
[----:B------:R-:W-:Y:S02]  /*05d0*/  ISETP.GE.AND P0, PT, R0, RZ, PT ;  /* 0x000000ff0000720c */ /* 0x000fe40003f06270 */
[C---:B------:R-:W-:Y:S02]  /*05e0*/  LOP3.LUT R6, R3.reuse, R5, RZ, 0x3c, !PT ;  /* 0x0000000503067212 */ /* 0x040fe400078e3cff */
[----:B------:R-:W-:-:S02]  /*05f0*/  LOP3.LUT R7, R3, R14, RZ, 0x3c, !PT ;  /* 0x0000000e03077212 */ /* 0x000fc400078e3cff */
[----:B------:R-:W-:Y:S02]  /*0600*/  SHF.R.U32.HI R3, RZ, 0x1e, R13 ;  /* 0x0000001eff037819 */ /* 0x000fe4000001160d */
[----:B------:R-:W0:Y:S01]  /*0610*/  I2F.F64.S64 R4, R6 ;  /* 0x0000000600047312 */ /* 0x000e220000301c00 */
[C---:B------:R-:W-:Y:S02]  /*0620*/  LOP3.LUT R0, R14.reuse, R0, RZ, 0x3c, !PT ;  /* 0x000000000e007212 */ /* 0x040fe400078e3cff */
[----:B------:R-:W-:Y:S02]  /*0630*/  LEA.HI R3, R14, R3, RZ, 0x1 ;  /* 0x000000030e037211 */ /* 0x000fe400078f08ff */
[----:B------:R-:W-:-:S03]  /*0640*/  ISETP.GE.AND P1, PT, R0, RZ, PT ;  /* 0x000000ff0000720c */ /* 0x000fc60003f26270 */
[----:B------:R-:W-:-:S04]  /*0650*/  IMAD.MOV R0, RZ, RZ, -R3 ;  /* 0x000000ffff007224 */ /* 0x000fc800078e0a03 */
[----:B------:R-:W-:Y:S01]  /*0660*/  @!P0 IMAD.MOV.U32 R3, RZ, RZ, R0 ;  /* 0x000000ffff038224 */ /* 0x000fe200078e0000 */
[----:B0-----:R-:W-:-:S10]  /*0670*/  DMUL R4, R4, UR8 ;  /* 0x0000000804047c28 */ /* 0x001fd40008000000 */
[----:B------:R-:W0:Y:S02]  /*0680*/  F2F.F32.F64 R4, R4 ;  /* 0x0000000400047310 */ /* 0x000e240000301000 */
[----:B0-----:R-:W-:-:S07]  /*0690*/  FSEL R6, -R4, R4, !P1 ;  /* 0x0000000404067208 */ /* 0x001fce0004800100 */
.L_x_4:
[----:B------:R-:W-:Y:S01]  /*06a0*/  MOV R0, 0x37cbac00 ;  /* 0x37cbac0000007802 */ /* 0x000fe20000000f00 */
[----:B------:R-:W-:Y:S01]  /*06b0*/  FMUL R5, R6, R6 ;  /* 0x0000000606057220 */ /* 0x000fe20000400000 */
[C---:B------:R-:W-:Y:S01]  /*06c0*/  LOP3.LUT R4, R3.reuse, 0x1, RZ, 0xc0, !PT ;  /* 0x0000000103047812 */ /* 0x040fe200078ec0ff */
[----:B------:R-:W-:Y:S01]  /*06d0*/  VIADD R3, R3, 0x1 ;  /* 0x0000000103037836 */ /* 0x000fe20000000000 */
[----:B------:R-:W-:Y:S01]  /*06e0*/  UIADD3 UR4, UPT, UPT, UR4, 0x1, URZ ;  /* 0x0000000104047890 */ /* 0x000fe2000fffe0ff */
[----:B------:R-:W-:Y:S01]  /*06f0*/  FFMA R0, R5, R0, -0.0013887860113754868507 ;  /* 0xbab607ed05007423 */ /* 0x000fe20000000000 */
[----:B------:R-:W-:Y:S01]  /*0700*/  ISETP.NE.U32.AND P0, PT, R4, 0x1, PT ;  /* 0x000000010400780c */ /* 0x000fe20003f05070 */
[----:B------:R-:W-:Y:S01]  /*0710*/  IMAD.MOV.U32 R4, RZ, RZ, 0x3c0885e4 ;  /* 0x3c0885e4ff047424 */ /* 0x000fe200078e00ff */
[----:B------:R-:W-:Y:S01]  /*0720*/  LOP3.LUT P1, RZ, R3, 0x2, RZ, 0xc0, !PT ;  /* 0x0000000203ff7812 */ /* 0x000fe2000782c0ff */
[----:B------:R-:W-:Y:S01]  /*0730*/  IMAD.MOV.U32 R7, RZ, RZ, 0x3e2aaaa8 ;  /* 0x3e2aaaa8ff077424 */ /* 0x000fe200078e00ff */
[----:B------:R-:W-:Y:S01]  /*0740*/  FSEL R0, R0, -0.00019574658654164522886, P0 ;  /* 0xb94d415300007808 */ /* 0x000fe20000000000 */
[----:B------:R-:W-:Y:S01]  /*0750*/  UISETP.NE.AND UP0, UPT, UR4, 0x100000, UPT ;  /* 0x001000000400788c */ /* 0x000fe2000bf05270 */
[----:B------:R-:W-:-:S02]  /*0760*/  FSEL R4, R4, 0.041666727513074874878, !P0 ;  /* 0x3d2aaabb04047808 */ /* 0x000fc40004000000 */
[----:B------:R-:W-:-:S03]  /*0770*/  FSEL R3, -R7, -0.4999999701976776123, !P0 ;  /* 0xbeffffff07037808 */ /* 0x000fc60004000100 */
[----:B------:R-:W-:Y:S01]  /*0780*/  FFMA R4, R5, R0, R4 ;  /* 0x0000000005047223 */ /* 0x000fe20000000004 */
[----:B------:R-:W-:-:S03]  /*0790*/  FSEL R0, R6, 1, !P0 ;  /* 0x3f80000006007808 */ /* 0x000fc60004000000 */
[C---:B------:R-:W-:Y:S02]  /*07a0*/  FFMA R3, R5.reuse, R4, R3 ;  /* 0x0000000405037223 */ /* 0x040fe40000000003 */
[----:B------:R-:W-:-:S04]  /*07b0*/  FFMA R5, R5, R0, RZ ;  /* 0x0000000005057223 */ /* 0x000fc800000000ff */
[----:B------:R-:W-:-:S04]  /*07c0*/  FFMA R0, R5, R3, R0 ;  /* 0x0000000305007223 */ /* 0x000fc80000000000 */
[----:B------:R-:W-:Y:S01]  /*07d0*/  @P1 FADD R0, RZ, -R0 ;  /* 0x80000000ff001221 */ /* 0x000fe20000000000 */
[----:B------:R-:W-:Y:S06]  /*07e0*/  BRA.U UP0, `(.L_x_7) ;  /* 0xfffffff900147547 */ /* 0x000fec000b83ffff */
[----:B0-----:R-:W-:Y:S05]  /*07f0*/  EXIT ;  /* 0x000000000000794d */ /* 0x001fea0003800000 */
.L_x_8:
        /* <DEDUP_REMOVED lines=16> */
.L_x_10:


//--------------------- .nv.global.init           --------------------------
	.section	.nv.global.init,"aw",@progbits
	.align	4
.nv.global.init:
	.type		__cudart_i2opi_f,@object
	.size		__cudart_i2opi_f,(.L_0 - __cudart_i2opi_f)
__cudart_i2opi_f:
        /*0000*/ 	.byte	0x41, 0x90, 0x43, 0x3c, 0x99, 0x95, 0x62, 0xdb, 0xc0, 0xdd, 0x34, 0xf5, 0xd1, 0x57, 0x27, 0xfc
        /*0010*/ 	.byte	0x29, 0x15, 0x44, 0x4e, 0x6e, 0x83, 0xf9, 0xa2
.L_0:


//--------------------- .nv.shared.reserved.0     --------------------------
	.section	.nv.shared.reserved.0,"aw",@nobits
	.weak		__nv_reservedSMEM_offset_0_alias
	.size		__nv_reservedSMEM_offset_0_alias, 0, 64
	.other		__nv_reservedSMEM_offset_0_alias,@"STO_CUDA_RESERVED_SHARED STV_DEFAULT"
__nv_reservedSMEM_offset_0_alias:
	.zero		0
	.zero		64


//--------------------- .nv.constant0._Z3fooPKciPmPi --------------------------
	.section	.nv.constant0._Z3fooPKciPmPi,"a",@progbits
	.sectionflags	@""
	.align	4
.nv.constant0._Z3fooPKciPmPi:
	.zero		928


//--------------------- .nv.constant0._Z6warmupv  --------------------------
	.section	.nv.constant0._Z6warmupv,"a",@progbits
	.sectionflags	@""
	.align	4
.nv.constant0._Z6warmupv:
	.zero		896


//--------------------- SYMBOLS --------------------------

	.type		.nv.reservedSmem.offset0,@object
	.size		.nv.reservedSmem.offset0,0x4
